	.headerflags	@"EF_CUDA_TEXMODE_UNIFIED EF_CUDA_64BIT_ADDRESS EF_CUDA_ACCELERATORS EF_CUDA_SM90 EF_CUDA_VIRTUAL_SM(EF_CUDA_SM90)"
	.elftype	@"ET_EXEC"


//--------------------- .nv.info                  --------------------------
	.section	.nv.info,"",@"SHT_CUDA_INFO"
	.align	4


	//----- nvinfo : EIATTR_REGCOUNT
	.align		4
        /*0000*/ 	.byte	0x04, 0x2f
        /*0002*/ 	.short	(.L_3 - .L_2)
	.align		4
.L_2:
        /*0004*/ 	.word	index@(triton_poi_fused__native_batch_norm_legit_no_training_convolution_relu_2)
        /*0008*/ 	.word	0x00000016


	//----- nvinfo : EIATTR_MIN_STACK_SIZE
	.align		4
.L_3:
        /*000c*/ 	.byte	0x04, 0x12
        /*000e*/ 	.short	(.L_5 - .L_4)
	.align		4
.L_4:
        /*0010*/ 	.word	index@(triton_poi_fused__native_batch_norm_legit_no_training_convolution_relu_2)
        /*0014*/ 	.word	0x00000000


	//----- nvinfo : EIATTR_FRAME_SIZE
	.align		4
.L_5:
        /*0018*/ 	.byte	0x04, 0x11
        /*001a*/ 	.short	(.L_7 - .L_6)
	.align		4
.L_6:
        /*001c*/ 	.word	index@(triton_poi_fused__native_batch_norm_legit_no_training_convolution_relu_2)
        /*0020*/ 	.word	0x00000000


	//----- nvinfo : EIATTR_MIN_STACK_SIZE
	.align		4
.L_7:
        /*0024*/ 	.byte	0x04, 0x12
        /*0026*/ 	.short	(.L_9 - .L_8)
	.align		4
.L_8:
        /*0028*/ 	.word	index@(triton_poi_fused__native_batch_norm_legit_no_training_convolution_relu_2)
        /*002c*/ 	.word	0x00000000
.L_9:


//--------------------- .nv.info.triton_poi_fused__native_batch_norm_legit_no_training_convolution_relu_2 --------------------------
	.section	.nv.info.triton_poi_fused__native_batch_norm_legit_no_training_convolution_relu_2,"",@"SHT_CUDA_INFO"
	.sectionflags	@""
	.align	4


	//----- nvinfo : EIATTR_CUDA_API_VERSION
	.align		4
        /*0000*/ 	.byte	0x04, 0x37
        /*0002*/ 	.short	(.L_11 - .L_10)
.L_10:
        /*0004*/ 	.word	0x0000007c


	//----- nvinfo : EIATTR_KPARAM_INFO
	.align		4
.L_11:
        /*0008*/ 	.byte	0x04, 0x17
        /*000a*/ 	.short	(.L_13 - .L_12)
.L_12:
        /*000c*/ 	.word	0x00000000
        /*0010*/ 	.short	0x0007
        /*0012*/ 	.short	0x0038
        /*0014*/ 	.byte	0x00, 0xf0, 0x11, 0x00


	//----- nvinfo : EIATTR_KPARAM_INFO
	.align		4
.L_13:
        /*0018*/ 	.byte	0x04, 0x17
        /*001a*/ 	.short	(.L_15 - .L_14)
.L_14:
        /*001c*/ 	.word	0x00000000
        /*0020*/ 	.short	0x0006
        /*0022*/ 	.short	0x0030
        /*0024*/ 	.byte	0x00, 0xf4, 0x21, 0x00


	//----- nvinfo : EIATTR_KPARAM_INFO
	.align		4
.L_15:
        /*0028*/ 	.byte	0x04, 0x17
        /*002a*/ 	.short	(.L_17 - .L_16)
.L_16:
        /*002c*/ 	.word	0x00000000
        /*0030*/ 	.short	0x0005
        /*0032*/ 	.short	0x0028
        /*0034*/ 	.byte	0x00, 0xf4, 0x21, 0x00


	//----- nvinfo : EIATTR_KPARAM_INFO
	.align		4
.L_17:
        /*0038*/ 	.byte	0x04, 0x17
        /*003a*/ 	.short	(.L_19 - .L_18)
.L_18:
        /*003c*/ 	.word	0x00000000
        /*0040*/ 	.short	0x0004
        /*0042*/ 	.short	0x0020
        /*0044*/ 	.byte	0x00, 0xf4, 0x21, 0x00


	//----- nvinfo : EIATTR_KPARAM_INFO
	.align		4
.L_19:
        /*0048*/ 	.byte	0x04, 0x17
        /*004a*/ 	.short	(.L_21 - .L_20)
.L_20:
        /*004c*/ 	.word	0x00000000
        /*0050*/ 	.short	0x0003
        /*0052*/ 	.short	0x0018
        /*0054*/ 	.byte	0x00, 0xf4, 0x21, 0x00


	//----- nvinfo : EIATTR_KPARAM_INFO
	.align		4
.L_21:
        /*0058*/ 	.byte	0x04, 0x17
        /*005a*/ 	.short	(.L_23 - .L_22)
.L_22:
        /*005c*/ 	.word	0x00000000
        /*0060*/ 	.short	0x0002
        /*0062*/ 	.short	0x0010
        /*0064*/ 	.byte	0x00, 0xf4, 0x21, 0x00


	//----- nvinfo : EIATTR_KPARAM_INFO
	.align		4
.L_23:
        /*0068*/ 	.byte	0x04, 0x17
        /*006a*/ 	.short	(.L_25 - .L_24)
.L_24:
        /*006c*/ 	.word	0x00000000
        /*0070*/ 	.short	0x0001
        /*0072*/ 	.short	0x0008
        /*0074*/ 	.byte	0x00, 0xf4, 0x21, 0x00


	//----- nvinfo : EIATTR_KPARAM_INFO
	.align		4
.L_25:
        /*0078*/ 	.byte	0x04, 0x17
        /*007a*/ 	.short	(.L_27 - .L_26)
.L_26:
        /*007c*/ 	.word	0x00000000
        /*0080*/ 	.short	0x0000
        /*0082*/ 	.short	0x0000
        /*0084*/ 	.byte	0x00, 0xf4, 0x21, 0x00


	//----- nvinfo : EIATTR_SPARSE_MMA_MASK
	.align		4
.L_27:
        /*0088*/ 	.byte	0x03, 0x50
        /*008a*/ 	.short	0x0000


	//----- nvinfo : EIATTR_MAXREG_COUNT
	.align		4
        /*008c*/ 	.byte	0x03, 0x1b
        /*008e*/ 	.short	0x00ff


	//----- nvinfo : EIATTR_EXIT_INSTR_OFFSETS
	.align		4
        /*0090*/ 	.byte	0x04, 0x1c
        /*0092*/ 	.short	(.L_29 - .L_28)


	//   ....[0]....
.L_28:
        /*0094*/ 	.word	0x000003c0


	//----- nvinfo : EIATTR_REQNTID
	.align		4
.L_29:
        /*0098*/ 	.byte	0x04, 0x10
        /*009a*/ 	.short	(.L_31 - .L_30)
.L_30:
        /*009c*/ 	.word	0x00000080
        /*00a0*/ 	.word	0x00000001
        /*00a4*/ 	.word	0x00000001


	//----- nvinfo : EIATTR_CBANK_PARAM_SIZE
	.align		4
.L_31:
        /*00a8*/ 	.byte	0x03, 0x19
        /*00aa*/ 	.short	0x003c


	//----- nvinfo : EIATTR_PARAM_CBANK
	.align		4
        /*00ac*/ 	.byte	0x04, 0x0a
        /*00ae*/ 	.short	(.L_33 - .L_32)
	.align		4
.L_32:
        /*00b0*/ 	.word	index@(.nv.constant0.triton_poi_fused__native_batch_norm_legit_no_training_convolution_relu_2)
        /*00b4*/ 	.short	0x0210
        /*00b6*/ 	.short	0x003c


	//----- nvinfo : EIATTR_SW_WAR
	.align		4
.L_33:
        /*00b8*/ 	.byte	0x04, 0x36
        /*00ba*/ 	.short	(.L_35 - .L_34)
.L_34:
        /*00bc*/ 	.word	0x00000008
.L_35:


//--------------------- .nv.callgraph             --------------------------
	.section	.nv.callgraph,"",@"SHT_CUDA_CALLGRAPH"
	.align	4
	.sectionentsize	8
	.align		4
        /*0000*/ 	.word	0x00000000
	.align		4
        /*0004*/ 	.word	0xffffffff
	.align		4
        /*0008*/ 	.word	0x00000000
	.align		4
        /*000c*/ 	.word	0xfffffffe
	.align		4
        /*0010*/ 	.word	0x00000000
	.align		4
        /*0014*/ 	.word	0xfffffffd
	.align		4
        /*0018*/ 	.word	0x00000000
	.align		4
        /*001c*/ 	.word	0xfffffffc


//--------------------- .nv.constant4             --------------------------
	.section	.nv.constant4,"a",@progbits
	.align	8
	.align		8
.nv.constant4:
        /*0000*/ 	.dword	_$_str
	.align		8
        /*0008*/ 	.dword	_$_str_$_2


//--------------------- .text.triton_poi_fused__native_batch_norm_legit_no_training_convolution_relu_2 --------------------------
	.section	.text.triton_poi_fused__native_batch_norm_legit_no_training_convolution_relu_2,"ax",@progbits
	.align	128
        .global         triton_poi_fused__native_batch_norm_legit_no_training_convolution_relu_2
        .type           triton_poi_fused__native_batch_norm_legit_no_training_convolution_relu_2,@function
        .size           triton_poi_fused__native_batch_norm_legit_no_training_convolution_relu_2,(.L_x_1 - triton_poi_fused__native_batch_norm_legit_no_training_convolution_relu_2)
        .other          triton_poi_fused__native_batch_norm_legit_no_training_convolution_relu_2,@"STO_CUDA_ENTRY STV_DEFAULT"
triton_poi_fused__native_batch_norm_legit_no_training_convolution_relu_2:
.text.triton_poi_fused__native_batch_norm_legit_no_training_convolution_relu_2:
[----:B------:R-:W-:Y:S01]  /*0000*/  LDC R1, c[0x0][0x28] ;  /* 0x00000a00ff017b82 */ /* 0x000fe20000000800 */
[----:B------:R-:W1:Y:S07]  /*0010*/  S2R R0, SR_TID.X ;  /* 0x0000000000007919 */ /* 0x000e6e0000002100 */
[----:B------:R-:W2:Y:S01]  /*0020*/  LDC.64 R14, c[0x0][0x228] ;  /* 0x00008a00ff0e7b82 */ /* 0x000ea20000000a00 */
[----:B------:R-:W-:Y:S01]  /*0030*/  ULDC.64 UR4, c[0x0][0x208] ;  /* 0x0000820000047ab9 */ /* 0x000fe20000000a00 */
[----:B------:R-:W3:Y:S06]  /*0040*/  S2R R5, SR_CTAID.X ;  /* 0x0000000000057919 */ /* 0x000eec0000002500 */
[----:B------:R-:W4:Y:S08]  /*0050*/  LDC.64 R10, c[0x0][0x218] ;  /* 0x00008600ff0a7b82 */ /* 0x000f300000000a00 */
[----:B------:R-:W5:Y:S08]  /*0060*/  LDC.64 R12, c[0x0][0x220] ;  /* 0x00008800ff0c7b82 */ /* 0x000f700000000a00 */
[----:B------:R-:W4:Y:S01]  /*0070*/  LDC.64 R16, c[0x0][0x230] ;  /* 0x00008c00ff107b82 */ /* 0x000f220000000a00 */
[----:B-1----:R-:W-:-:S02]  /*0080*/  SHF.L.U32 R0, R0, 0x1, RZ ;  /* 0x0000000100007819 */ /* 0x002fc400000006ff */
[----:B---3--:R-:W-:Y:S02]  /*0090*/  SHF.R.S32.HI R3, RZ, 0x17, R5 ;  /* 0x00000017ff037819 */ /* 0x008fe40000011405 */
[----:B------:R-:W-:Y:S02]  /*00a0*/  LOP3.LUT R0, R0, 0xfe, RZ, 0xc0, !PT ;  /* 0x000000fe00007812 */ /* 0x000fe400078ec0ff */
[----:B------:R-:W-:Y:S02]  /*00b0*/  SGXT R3, R3, 0x1 ;  /* 0x000000010303781a */ /* 0x000fe40000000200 */
[----:B------:R-:W-:Y:S02]  /*00c0*/  LEA R0, R5, R0, 0x8 ;  /* 0x0000000005007211 */ /* 0x000fe400078e40ff */
[----:B------:R-:W1:Y:S02]  /*00d0*/  LDC.64 R4, c[0x0][0x238] ;  /* 0x00008e00ff047b82 */ /* 0x000e640000000a00 */
[----:B------:R-:W-:-:S04]  /*00e0*/  LEA.HI R3, R3, R0, RZ, 0x2 ;  /* 0x0000000003037211 */ /* 0x000fc800078f10ff */
[--C-:B------:R-:W-:Y:S02]  /*00f0*/  SHF.R.S32.HI R2, RZ, 0x2, R3.reuse ;  /* 0x00000002ff027819 */ /* 0x100fe40000011403 */
[----:B------:R-:W-:-:S04]  /*0100*/  SHF.R.S32.HI R3, RZ, 0x1f, R3 ;  /* 0x0000001fff037819 */ /* 0x000fc80000011403 */
[----:B------:R-:W-:-:S04]  /*0110*/  LEA.HI R3, R3, R2, RZ, 0x8 ;  /* 0x0000000203037211 */ /* 0x000fc800078f40ff */
[----:B------:R-:W-:-:S04]  /*0120*/  LOP3.LUT R3, R3, 0xffffff00, RZ, 0xc0, !PT ;  /* 0xffffff0003037812 */ /* 0x000fc800078ec0ff */
[----:B------:R-:W-:Y:S02]  /*0130*/  IADD3 R19, R2, -R3, RZ ;  /* 0x8000000302137210 */ /* 0x000fe40007ffe0ff */
[----:B------:R-:W3:Y:S03]  /*0140*/  LDC.64 R2, c[0x0][0x210] ;  /* 0x00008400ff027b82 */ /* 0x000ee60000000a00 */
[----:B--2---:R-:W-:-:S05]  /*0150*/  IMAD.WIDE R14, R19, 0x4, R14 ;  /* 0x00000004130e7825 */ /* 0x004fca00078e020e */
[----:B------:R2:W2:Y:S01]  /*0160*/  LDG.E.EL R18, desc[UR4][R14.64] ;  /* 0x000000040e127981 */ /* 0x0004a2000c2e1900 */
[----:B----4-:R-:W-:-:S04]  /*0170*/  IMAD.WIDE R10, R19, 0x4, R10 ;  /* 0x00000004130a7825 */ /* 0x010fc800078e020a */
[----:B-----5:R-:W-:Y:S01]  /*0180*/  IMAD.WIDE R12, R19, 0x4, R12 ;  /* 0x00000004130c7825 */ /* 0x020fe200078e020c */
[----:B------:R4:W5:Y:S04]  /*0190*/  LDG.E.EL R8, desc[UR4][R10.64] ;  /* 0x000000040a087981 */ /* 0x000968000c2e1900 */
[----:B------:R-:W5:Y:S01]  /*01a0*/  LDG.E.EL R9, desc[UR4][R12.64] ;  /* 0x000000040c097981 */ /* 0x000f62000c2e1900 */
[----:B---3--:R-:W-:-:S05]  /*01b0*/  IMAD.WIDE R2, R0, 0x4, R2 ;  /* 0x0000000400027825 */ /* 0x008fca00078e0202 */
[----:B------:R-:W5:Y:S01]  /*01c0*/  LDG.E.64 R6, desc[UR4][R2.64] ;  /* 0x0000000402067981 */ /* 0x000f62000c1e1b00 */
[----:B0-2---:R-:W-:-:S04]  /*01d0*/  IMAD.WIDE R14, R19, 0x4, R16 ;  /* 0x00000004130e7825 */ /* 0x005fc800078e0210 */
[----:B-1----:R-:W-:Y:S02]  /*01e0*/  IMAD.WIDE R16, R19, 0x4, R4 ;  /* 0x0000000413107825 */ /* 0x002fe400078e0204 */
[----:B------:R-:W2:Y:S01]  /*01f0*/  LDG.E.EL R14, desc[UR4][R14.64] ;  /* 0x000000040e0e7981 */ /* 0x000ea2000c2e1900 */
[----:B----4-:R-:W-:Y:S01]  /*0200*/  HFMA2.MMA R10, -RZ, RZ, 1.625, 0 ;  /* 0x3e800000ff0a7435 */ /* 0x010fe200000001ff */
[----:B------:R-:W0:Y:S02]  /*0210*/  LDC.64 R4, c[0x0][0x240] ;  /* 0x00009000ff047b82 */ /* 0x000e240000000a00 */
[----:B------:R-:W2:Y:S01]  /*0220*/  LDG.E.EL R17, desc[UR4][R16.64] ;  /* 0x0000000410117981 */ /* 0x000ea2000c2e1900 */
[----:B0-----:R-:W-:-:S04]  /*0230*/  IMAD.WIDE R4, R0, 0x4, R4 ;  /* 0x0000000400047825 */ /* 0x001fc800078e0204 */
[----:B------:R-:W-:-:S04]  /*0240*/  FADD R18, R18, 9.9999997473787516356e-06 ;  /* 0x3727c5ac12127421 */ /* 0x000fc80000000000 */
[----:B------:R-:W0:Y:S02]  /*0250*/  MUFU.SQRT R19, R18 ;  /* 0x0000001200137308 */ /* 0x000e240000002000 */
[C---:B0-----:R-:W-:Y:S02]  /*0260*/  FSETP.GT.AND P0, PT, R19.reuse, 8.50705917302346158658e+37, PT ;  /* 0x7e8000001300780b */ /* 0x041fe40003f04000 */
[----:B------:R-:W-:-:S11]  /*0270*/  FSETP.GEU.AND P1, PT, R19, 1.175494350822287508e-38, PT ;  /* 0x008000001300780b */ /* 0x000fd60003f2e000 */
[----:B------:R-:W-:-:S04]  /*0280*/  @P0 FMUL R19, R19, 0.25 ;  /* 0x3e80000013130820 */ /* 0x000fc80000400000 */
[----:B------:R-:W-:-:S06]  /*0290*/  @!P1 FMUL R19, R19, 16777216 ;  /* 0x4b80000013139820 */ /* 0x000fcc0000400000 */
[----:B------:R-:W0:Y:S01]  /*02a0*/  MUFU.RCP R19, R19 ;  /* 0x0000001300137308 */ /* 0x000e220000001000 */
[----:B------:R-:W-:Y:S01]  /*02b0*/  FSEL R10, R10, 1, P0 ;  /* 0x3f8000000a0a7808 */ /* 0x000fe20000000000 */
[--C-:B-----5:R-:W-:Y:S01]  /*02c0*/  FADD R6, R6, R8.reuse ;  /* 0x0000000806067221 */ /* 0x120fe20000000000 */
[----:B------:R-:W-:-:S03]  /*02d0*/  FADD R7, R7, R8 ;  /* 0x0000000807077221 */ /* 0x000fc60000000000 */
[----:B------:R-:W-:Y:S01]  /*02e0*/  @!P1 FMUL R10, R10, 16777216 ;  /* 0x4b8000000a0a9820 */ /* 0x000fe20000400000 */
[C---:B------:R-:W-:Y:S01]  /*02f0*/  FADD R8, -R9.reuse, R6 ;  /* 0x0000000609087221 */ /* 0x040fe20000000100 */
[----:B------:R-:W-:Y:S02]  /*0300*/  FADD R9, -R9, R7 ;  /* 0x0000000709097221 */ /* 0x000fe40000000100 */
[----:B0-----:R-:W-:-:S04]  /*0310*/  FMUL R10, R19, R10 ;  /* 0x0000000a130a7220 */ /* 0x001fc80000400000 */
[-C--:B------:R-:W-:Y:S01]  /*0320*/  FMUL R8, R8, R10.reuse ;  /* 0x0000000a08087220 */ /* 0x080fe20000400000 */
[----:B------:R-:W-:-:S03]  /*0330*/  FMUL R10, R9, R10 ;  /* 0x0000000a090a7220 */ /* 0x000fc60000400000 */
[C-C-:B--2---:R-:W-:Y:S01]  /*0340*/  FFMA R8, R14.reuse, R8, R17.reuse ;  /* 0x000000080e087223 */ /* 0x144fe20000000011 */
[----:B------:R-:W-:-:S04]  /*0350*/  FFMA R10, R14, R10, R17 ;  /* 0x0000000a0e0a7223 */ /* 0x000fc80000000011 */
[----:B------:R-:W-:Y:S02]  /*0360*/  FSETP.GEU.AND P0, PT, R8, RZ, PT ;  /* 0x000000ff0800720b */ /* 0x000fe40003f0e000 */
[----:B------:R-:W-:Y:S02]  /*0370*/  FSETP.GEU.AND P1, PT, R10, RZ, PT ;  /* 0x000000ff0a00720b */ /* 0x000fe40003f2e000 */
[----:B------:R-:W-:Y:S02]  /*0380*/  FSEL R8, R8, RZ, P0 ;  /* 0x000000ff08087208 */ /* 0x000fe40000000000 */
[----:B------:R-:W-:Y:S01]  /*0390*/  FSEL R9, R10, RZ, P1 ;  /* 0x000000ff0a097208 */ /* 0x000fe20000800000 */
[----:B------:R-:W-:Y:S04]  /*03a0*/  STG.E.64 desc[UR4][R2.64], R6 ;  /* 0x0000000602007986 */ /* 0x000fe8000c101b04 */
[----:B------:R-:W-:Y:S01]  /*03b0*/  STG.E.64 desc[UR4][R4.64], R8 ;  /* 0x0000000804007986 */ /* 0x000fe2000c101b04 */
[----:B------:R-:W-:Y:S05]  /*03c0*/  EXIT ;  /* 0x000000000000794d */ /* 0x000fea0003800000 */
.L_x_0:
[----:B------:R-:W-:-:S00]  /*03d0*/  BRA `(.L_x_0) ;  /* 0xfffffffc00fc7947 */ /* 0x000fc0000383ffff */
[----:B------:R-:W-:-:S00]  /*03e0*/  NOP ;  /* 0x0000000000007918 */ /* 0x000fc00000000000 */
        /* <DEDUP_REMOVED lines=9> */
.L_x_1:


//--------------------- .nv.global.init           --------------------------
	.section	.nv.global.init,"aw",@progbits
.nv.global.init:
	.type		_$_str,@object
	.size		_$_str,(_$_str_$_2 - _$_str)
_$_str:
        /*0000*/ 	.byte	0x5f, 0x5f, 0x43, 0x55, 0x44, 0x41, 0x5f, 0x46, 0x54, 0x5a, 0x00
	.type		_$_str_$_2,@object
	.size		_$_str_$_2,(.L_1 - _$_str_$_2)
_$_str_$_2:
        /*000b*/ 	.byte	0x5f, 0x5f, 0x43, 0x55, 0x44, 0x41, 0x5f, 0x50, 0x52, 0x45, 0x43, 0x5f, 0x53, 0x51, 0x52, 0x54
        /*001b*/ 	.byte	0x00
.L_1:


//--------------------- .nv.constant0.triton_poi_fused__native_batch_norm_legit_no_training_convolution_relu_2 --------------------------
	.section	.nv.constant0.triton_poi_fused__native_batch_norm_legit_no_training_convolution_relu_2,"a",@progbits
	.sectionflags	@""
	.align	4
.nv.constant0.triton_poi_fused__native_batch_norm_legit_no_training_convolution_relu_2:
	.zero		588
